//
// Generated by NVIDIA NVVM Compiler
//
// Compiler Build ID: CL-36424714
// Cuda compilation tools, release 13.0, V13.0.88
// Based on NVVM 20.0.0
//

.version 9.0
.target sm_100
.address_size 64

	// .globl	random_philox_bijection

.visible .entry random_philox_bijection(
	.param .u64 random_philox_bijection_param_0,
	.param .u64 random_philox_bijection_param_1,
	.param .u64 random_philox_bijection_param_2,
	.param .u64 random_philox_bijection_param_3,
	.param .u64 random_philox_bijection_param_4,
	.param .u64 random_philox_bijection_param_5,
	.param .u64 .ptr .align 1 random_philox_bijection_param_6,
	.param .u64 .ptr .align 1 random_philox_bijection_param_7
)
{
	.reg .pred 	%p<11>;
	.reg .b32 	%r<107>;
	.reg .b64 	%rd<193>;

	ld.param.u64 	%rd36, [random_philox_bijection_param_0];
	ld.param.u64 	%rd30, [random_philox_bijection_param_1];
	ld.param.u64 	%rd31, [random_philox_bijection_param_2];
	ld.param.u64 	%rd32, [random_philox_bijection_param_3];
	ld.param.u64 	%rd33, [random_philox_bijection_param_4];
	ld.param.u64 	%rd34, [random_philox_bijection_param_5];
	ld.param.u64 	%rd37, [random_philox_bijection_param_6];
	cvta.to.global.u64 	%rd1, %rd37;
	mov.u32 	%r17, %ctaid.x;
	mov.u32 	%r18, %ntid.x;
	mov.u32 	%r19, %tid.x;
	mad.lo.s32 	%r20, %r17, %r18, %r19;
	cvt.u64.u32 	%rd2, %r20;
	setp.le.u64 	%p1, %rd36, %rd2;
	@%p1 bra 	$L__BB0_14;
	cvt.u32.u64 	%r21, %rd31;
	shr.u64 	%rd192, %rd2, %r21;
	cvt.u32.u64 	%r1, %rd33;
	cvt.u32.u64 	%r22, %rd2;
	and.b32  	%r106, %r22, %r1;
	setp.eq.s64 	%p2, %rd30, 0;
	@%p2 bra 	$L__BB0_13;
	cvt.u32.u64 	%r4, %rd32;
	sub.s32 	%r3, %r21, %r4;
	and.b64  	%rd4, %rd30, 7;
	setp.lt.u64 	%p3, %rd30, 8;
	mov.b64 	%rd187, 0;
	@%p3 bra 	$L__BB0_5;
	and.b64  	%rd187, %rd30, -8;
	and.b64  	%rd6, %rd34, 4294967295;
	add.s64 	%rd180, %rd1, 32;
	mov.u64 	%rd181, %rd187;
$L__BB0_4:
	.pragma "nounroll";
	and.b64  	%rd40, %rd192, 4294967295;
	mul.lo.s64 	%rd41, %rd40, -3263064605168079213;
	shr.u64 	%rd42, %rd41, 32;
	cvt.u32.u64 	%r25, %rd41;
	shl.b32 	%r26, %r25, %r3;
	shr.u32 	%r27, %r106, %r4;
	or.b32  	%r28, %r26, %r27;
	ld.global.u64 	%rd43, [%rd180+-32];
	cvt.u64.u32 	%rd44, %r106;
	xor.b64  	%rd45, %rd42, %rd44;
	xor.b64  	%rd46, %rd45, %rd43;
	and.b32  	%r29, %r28, %r1;
	and.b64  	%rd47, %rd46, %rd6;
	mul.lo.s64 	%rd48, %rd47, -3263064605168079213;
	shr.u64 	%rd49, %rd48, 32;
	cvt.u32.u64 	%r30, %rd48;
	shl.b32 	%r31, %r30, %r3;
	shr.u32 	%r32, %r29, %r4;
	or.b32  	%r33, %r31, %r32;
	ld.global.u64 	%rd50, [%rd180+-24];
	cvt.u64.u32 	%rd51, %r29;
	xor.b64  	%rd52, %rd49, %rd51;
	xor.b64  	%rd53, %rd52, %rd50;
	and.b32  	%r34, %r33, %r1;
	and.b64  	%rd54, %rd53, %rd6;
	mul.lo.s64 	%rd55, %rd54, -3263064605168079213;
	shr.u64 	%rd56, %rd55, 32;
	cvt.u32.u64 	%r35, %rd55;
	shl.b32 	%r36, %r35, %r3;
	shr.u32 	%r37, %r34, %r4;
	or.b32  	%r38, %r36, %r37;
	ld.global.u64 	%rd57, [%rd180+-16];
	cvt.u64.u32 	%rd58, %r34;
	xor.b64  	%rd59, %rd56, %rd58;
	xor.b64  	%rd60, %rd59, %rd57;
	and.b32  	%r39, %r38, %r1;
	and.b64  	%rd61, %rd60, %rd6;
	mul.lo.s64 	%rd62, %rd61, -3263064605168079213;
	shr.u64 	%rd63, %rd62, 32;
	cvt.u32.u64 	%r40, %rd62;
	shl.b32 	%r41, %r40, %r3;
	shr.u32 	%r42, %r39, %r4;
	or.b32  	%r43, %r41, %r42;
	ld.global.u64 	%rd64, [%rd180+-8];
	cvt.u64.u32 	%rd65, %r39;
	xor.b64  	%rd66, %rd63, %rd65;
	xor.b64  	%rd67, %rd66, %rd64;
	and.b32  	%r44, %r43, %r1;
	and.b64  	%rd68, %rd67, %rd6;
	mul.lo.s64 	%rd69, %rd68, -3263064605168079213;
	shr.u64 	%rd70, %rd69, 32;
	cvt.u32.u64 	%r45, %rd69;
	shl.b32 	%r46, %r45, %r3;
	shr.u32 	%r47, %r44, %r4;
	or.b32  	%r48, %r46, %r47;
	ld.global.u64 	%rd71, [%rd180];
	cvt.u64.u32 	%rd72, %r44;
	xor.b64  	%rd73, %rd70, %rd72;
	xor.b64  	%rd74, %rd73, %rd71;
	and.b32  	%r49, %r48, %r1;
	and.b64  	%rd75, %rd74, %rd6;
	mul.lo.s64 	%rd76, %rd75, -3263064605168079213;
	shr.u64 	%rd77, %rd76, 32;
	cvt.u32.u64 	%r50, %rd76;
	shl.b32 	%r51, %r50, %r3;
	shr.u32 	%r52, %r49, %r4;
	or.b32  	%r53, %r51, %r52;
	ld.global.u64 	%rd78, [%rd180+8];
	cvt.u64.u32 	%rd79, %r49;
	xor.b64  	%rd80, %rd77, %rd79;
	xor.b64  	%rd81, %rd80, %rd78;
	and.b32  	%r54, %r53, %r1;
	and.b64  	%rd82, %rd81, %rd6;
	mul.lo.s64 	%rd83, %rd82, -3263064605168079213;
	shr.u64 	%rd84, %rd83, 32;
	cvt.u32.u64 	%r55, %rd83;
	shl.b32 	%r56, %r55, %r3;
	shr.u32 	%r57, %r54, %r4;
	or.b32  	%r58, %r56, %r57;
	ld.global.u64 	%rd85, [%rd180+16];
	cvt.u64.u32 	%rd86, %r54;
	xor.b64  	%rd87, %rd84, %rd86;
	xor.b64  	%rd88, %rd87, %rd85;
	and.b32  	%r59, %r58, %r1;
	and.b64  	%rd89, %rd88, %rd6;
	mul.lo.s64 	%rd90, %rd89, -3263064605168079213;
	shr.u64 	%rd91, %rd90, 32;
	cvt.u32.u64 	%r60, %rd90;
	shl.b32 	%r61, %r60, %r3;
	shr.u32 	%r62, %r59, %r4;
	or.b32  	%r63, %r61, %r62;
	ld.global.u64 	%rd92, [%rd180+24];
	cvt.u64.u32 	%rd93, %r59;
	xor.b64  	%rd94, %rd91, %rd93;
	xor.b64  	%rd95, %rd94, %rd92;
	and.b64  	%rd192, %rd95, %rd34;
	and.b32  	%r106, %r63, %r1;
	add.s64 	%rd181, %rd181, -8;
	add.s64 	%rd180, %rd180, 64;
	setp.ne.s64 	%p4, %rd181, 0;
	@%p4 bra 	$L__BB0_4;
$L__BB0_5:
	setp.eq.s64 	%p5, %rd4, 0;
	@%p5 bra 	$L__BB0_13;
	and.b64  	%rd17, %rd30, 3;
	setp.lt.u64 	%p6, %rd4, 4;
	@%p6 bra 	$L__BB0_8;
	and.b64  	%rd97, %rd192, 4294967295;
	mul.lo.s64 	%rd98, %rd97, -3263064605168079213;
	shr.u64 	%rd99, %rd98, 32;
	cvt.u32.u64 	%r65, %rd98;
	shl.b32 	%r66, %r65, %r3;
	shr.u32 	%r67, %r106, %r4;
	or.b32  	%r68, %r66, %r67;
	shl.b64 	%rd100, %rd187, 3;
	add.s64 	%rd101, %rd1, %rd100;
	ld.global.u64 	%rd102, [%rd101];
	cvt.u64.u32 	%rd103, %r106;
	xor.b64  	%rd104, %rd99, %rd103;
	xor.b64  	%rd105, %rd104, %rd102;
	and.b64  	%rd106, %rd105, %rd34;
	and.b32  	%r69, %r68, %r1;
	and.b64  	%rd107, %rd106, 4294967295;
	mul.lo.s64 	%rd108, %rd107, -3263064605168079213;
	shr.u64 	%rd109, %rd108, 32;
	cvt.u32.u64 	%r70, %rd108;
	shl.b32 	%r71, %r70, %r3;
	shr.u32 	%r72, %r69, %r4;
	or.b32  	%r73, %r71, %r72;
	add.s64 	%rd110, %rd100, 8;
	and.b64  	%rd111, %rd110, 34359738360;
	add.s64 	%rd112, %rd1, %rd111;
	ld.global.u64 	%rd113, [%rd112];
	cvt.u64.u32 	%rd114, %r69;
	xor.b64  	%rd115, %rd109, %rd114;
	xor.b64  	%rd116, %rd115, %rd113;
	and.b64  	%rd117, %rd116, %rd34;
	and.b32  	%r74, %r73, %r1;
	and.b64  	%rd118, %rd117, 4294967295;
	mul.lo.s64 	%rd119, %rd118, -3263064605168079213;
	shr.u64 	%rd120, %rd119, 32;
	cvt.u32.u64 	%r75, %rd119;
	shl.b32 	%r76, %r75, %r3;
	shr.u32 	%r77, %r74, %r4;
	or.b32  	%r78, %r76, %r77;
	add.s64 	%rd121, %rd100, 16;
	and.b64  	%rd122, %rd121, 34359738360;
	add.s64 	%rd123, %rd1, %rd122;
	ld.global.u64 	%rd124, [%rd123];
	cvt.u64.u32 	%rd125, %r74;
	xor.b64  	%rd126, %rd120, %rd125;
	xor.b64  	%rd127, %rd126, %rd124;
	and.b64  	%rd128, %rd127, %rd34;
	and.b32  	%r79, %r78, %r1;
	and.b64  	%rd129, %rd128, 4294967295;
	mul.lo.s64 	%rd130, %rd129, -3263064605168079213;
	shr.u64 	%rd131, %rd130, 32;
	cvt.u32.u64 	%r80, %rd130;
	shl.b32 	%r81, %r80, %r3;
	shr.u32 	%r82, %r79, %r4;
	or.b32  	%r83, %r81, %r82;
	add.s64 	%rd132, %rd100, 24;
	and.b64  	%rd133, %rd132, 34359738360;
	add.s64 	%rd134, %rd1, %rd133;
	ld.global.u64 	%rd135, [%rd134];
	cvt.u64.u32 	%rd136, %r79;
	xor.b64  	%rd137, %rd131, %rd136;
	xor.b64  	%rd138, %rd137, %rd135;
	and.b64  	%rd192, %rd138, %rd34;
	and.b32  	%r106, %r83, %r1;
	add.s64 	%rd139, %rd187, 4;
	and.b64  	%rd187, %rd139, 4294967295;
$L__BB0_8:
	setp.eq.s64 	%p7, %rd17, 0;
	@%p7 bra 	$L__BB0_13;
	setp.eq.s64 	%p8, %rd17, 1;
	@%p8 bra 	$L__BB0_11;
	and.b64  	%rd141, %rd192, 4294967295;
	mul.lo.s64 	%rd142, %rd141, -3263064605168079213;
	shr.u64 	%rd143, %rd142, 32;
	cvt.u32.u64 	%r85, %rd142;
	shl.b32 	%r86, %r85, %r3;
	shr.u32 	%r87, %r106, %r4;
	or.b32  	%r88, %r86, %r87;
	shl.b64 	%rd144, %rd187, 3;
	add.s64 	%rd145, %rd1, %rd144;
	ld.global.u64 	%rd146, [%rd145];
	cvt.u64.u32 	%rd147, %r106;
	xor.b64  	%rd148, %rd143, %rd147;
	xor.b64  	%rd149, %rd148, %rd146;
	and.b64  	%rd150, %rd149, %rd34;
	and.b32  	%r89, %r88, %r1;
	and.b64  	%rd151, %rd150, 4294967295;
	mul.lo.s64 	%rd152, %rd151, -3263064605168079213;
	shr.u64 	%rd153, %rd152, 32;
	cvt.u32.u64 	%r90, %rd152;
	shl.b32 	%r91, %r90, %r3;
	shr.u32 	%r92, %r89, %r4;
	or.b32  	%r93, %r91, %r92;
	add.s64 	%rd154, %rd144, 8;
	and.b64  	%rd155, %rd154, 34359738360;
	add.s64 	%rd156, %rd1, %rd155;
	ld.global.u64 	%rd157, [%rd156];
	cvt.u64.u32 	%rd158, %r89;
	xor.b64  	%rd159, %rd153, %rd158;
	xor.b64  	%rd160, %rd159, %rd157;
	and.b64  	%rd192, %rd160, %rd34;
	and.b32  	%r106, %r93, %r1;
	add.s64 	%rd161, %rd187, 2;
	and.b64  	%rd187, %rd161, 4294967295;
$L__BB0_11:
	and.b64  	%rd162, %rd30, 1;
	setp.eq.b64 	%p9, %rd162, 1;
	not.pred 	%p10, %p9;
	@%p10 bra 	$L__BB0_13;
	and.b64  	%rd163, %rd192, 4294967295;
	mul.lo.s64 	%rd164, %rd163, -3263064605168079213;
	shr.u64 	%rd165, %rd164, 32;
	cvt.u32.u64 	%r94, %rd164;
	shl.b32 	%r95, %r94, %r3;
	shr.u32 	%r96, %r106, %r4;
	or.b32  	%r97, %r95, %r96;
	shl.b64 	%rd166, %rd187, 3;
	add.s64 	%rd167, %rd1, %rd166;
	ld.global.u64 	%rd168, [%rd167];
	cvt.u64.u32 	%rd169, %r106;
	xor.b64  	%rd170, %rd165, %rd169;
	xor.b64  	%rd171, %rd170, %rd168;
	and.b64  	%rd192, %rd171, %rd34;
	and.b32  	%r106, %r97, %r1;
$L__BB0_13:
	ld.param.u64 	%rd179, [random_philox_bijection_param_7];
	and.b64  	%rd172, %rd192, 4294967295;
	shl.b64 	%rd173, %rd172, %r21;
	cvt.u64.u32 	%rd174, %r106;
	or.b64  	%rd175, %rd173, %rd174;
	cvta.to.global.u64 	%rd176, %rd179;
	shl.b64 	%rd177, %rd2, 3;
	add.s64 	%rd178, %rd176, %rd177;
	st.global.u64 	[%rd178], %rd175;
$L__BB0_14:
	ret;

}


// ===== COMPILED SASS (sm_100) =====

	.target	sm_100

	.elftype	@"ET_EXEC"


//--------------------- .note.nv.tkinfo           --------------------------
	.section	.note.nv.tkinfo,"",@"SHT_NOTE"
	.sectionflags	@"SHF_NOTE_NV_TKINFO"
	.tkinfo
        /*0018*/ 	.word	0x00000002
        /*0030*/ 	.string	""
        /*0030*/ 	.string	"ptxas"
        /*0030*/ 	.string	"Cuda compilation tools, release 13.0, V13.0.88"
        /*0030*/ 	.string	"Build cuda_13.0.r13.0/compiler.36424714_0"
        /*0030*/ 	.string	"-arch sm_100 -m 64 "



//--------------------- .note.nv.cuinfo           --------------------------
	.section	.note.nv.cuinfo,"",@"SHT_NOTE"
	.sectionflags	@"SHF_NOTE_NV_CUINFO"
        /*0018*/ 	.short	0x0002
        /*001a*/ 	.short	0x0064
        /*001c*/ 	.short	0x0082
	.zero		2


//--------------------- .nv.info                  --------------------------
	.section	.nv.info,"",@"SHT_CUDA_INFO"
	.align	4


	//----- nvinfo : EIATTR_REGCOUNT
	.align		4
        /*0000*/ 	.byte	0x04, 0x2f
        /*0002*/ 	.short	(.L_1 - .L_0)
	.align		4
.L_0:
        /*0004*/ 	.word	index@(random_philox_bijection)
        /*0008*/ 	.word	0x00000012


	//----- nvinfo : EIATTR_FRAME_SIZE
	.align		4
.L_1:
        /*000c*/ 	.byte	0x04, 0x11
        /*000e*/ 	.short	(.L_3 - .L_2)
	.align		4
.L_2:
        /*0010*/ 	.word	index@(random_philox_bijection)
        /*0014*/ 	.word	0x00000000


	//----- nvinfo : EIATTR_MIN_STACK_SIZE
	.align		4
.L_3:
        /*0018*/ 	.byte	0x04, 0x12
        /*001a*/ 	.short	(.L_5 - .L_4)
	.align		4
.L_4:
        /*001c*/ 	.word	index@(random_philox_bijection)
        /*0020*/ 	.word	0x00000000
.L_5:


//--------------------- .nv.compat                --------------------------
	.section	.nv.compat,"",@"SHT_CUDA_COMPAT_INFO"
	.align	4
        /*0000*/ 	.byte	0x02, 0x09, 0x00, 0x00, 0x02, 0x02, 0x01, 0x00, 0x02, 0x05, 0x05, 0x00, 0x03, 0x07, 0x01, 0x01
        /*0010*/ 	.byte	0x02, 0x03, 0x00, 0x00, 0x02, 0x06, 0x01, 0x00, 0x04, 0x0b, 0x08, 0x00, 0x09, 0x00, 0x00, 0x00
        /*0020*/ 	.byte	0x00, 0x00, 0x00, 0x00


//--------------------- .nv.info.random_philox_bijection --------------------------
	.section	.nv.info.random_philox_bijection,"",@"SHT_CUDA_INFO"
	.sectionflags	@""
	.align	4


	//----- nvinfo : EIATTR_CUDA_API_VERSION
	.align		4
        /*0000*/ 	.byte	0x04, 0x37
        /*0002*/ 	.short	(.L_7 - .L_6)
.L_6:
        /*0004*/ 	.word	0x00000082


	//----- nvinfo : EIATTR_KPARAM_INFO
	.align		4
.L_7:
        /*0008*/ 	.byte	0x04, 0x17
        /*000a*/ 	.short	(.L_9 - .L_8)
.L_8:
        /*000c*/ 	.word	0x00000000
        /*0010*/ 	.short	0x0007
        /*0012*/ 	.short	0x0038
        /*0014*/ 	.byte	0x00, 0xf5, 0x21, 0x00


	//----- nvinfo : EIATTR_KPARAM_INFO
	.align		4
.L_9:
        /*0018*/ 	.byte	0x04, 0x17
        /*001a*/ 	.short	(.L_11 - .L_10)
.L_10:
        /*001c*/ 	.word	0x00000000
        /*0020*/ 	.short	0x0006
        /*0022*/ 	.short	0x0030
        /*0024*/ 	.byte	0x00, 0xf5, 0x21, 0x00


	//----- nvinfo : EIATTR_KPARAM_INFO
	.align		4
.L_11:
        /*0028*/ 	.byte	0x04, 0x17
        /*002a*/ 	.short	(.L_13 - .L_12)
.L_12:
        /*002c*/ 	.word	0x00000000
        /*0030*/ 	.short	0x0005
        /*0032*/ 	.short	0x0028
        /*0034*/ 	.byte	0x00, 0xf0, 0x21, 0x00


	//----- nvinfo : EIATTR_KPARAM_INFO
	.align		4
.L_13:
        /*0038*/ 	.byte	0x04, 0x17
        /*003a*/ 	.short	(.L_15 - .L_14)
.L_14:
        /*003c*/ 	.word	0x00000000
        /*0040*/ 	.short	0x0004
        /*0042*/ 	.short	0x0020
        /*0044*/ 	.byte	0x00, 0xf0, 0x21, 0x00


	//----- nvinfo : EIATTR_KPARAM_INFO
	.align		4
.L_15:
        /*0048*/ 	.byte	0x04, 0x17
        /*004a*/ 	.short	(.L_17 - .L_16)
.L_16:
        /*004c*/ 	.word	0x00000000
        /*0050*/ 	.short	0x0003
        /*0052*/ 	.short	0x0018
        /*0054*/ 	.byte	0x00, 0xf0, 0x21, 0x00


	//----- nvinfo : EIATTR_KPARAM_INFO
	.align		4
.L_17:
        /*0058*/ 	.byte	0x04, 0x17
        /*005a*/ 	.short	(.L_19 - .L_18)
.L_18:
        /*005c*/ 	.word	0x00000000
        /*0060*/ 	.short	0x0002
        /*0062*/ 	.short	0x0010
        /*0064*/ 	.byte	0x00, 0xf0, 0x21, 0x00


	//----- nvinfo : EIATTR_KPARAM_INFO
	.align		4
.L_19:
        /*0068*/ 	.byte	0x04, 0x17
        /*006a*/ 	.short	(.L_21 - .L_20)
.L_20:
        /*006c*/ 	.word	0x00000000
        /*0070*/ 	.short	0x0001
        /*0072*/ 	.short	0x0008
        /*0074*/ 	.byte	0x00, 0xf0, 0x21, 0x00


	//----- nvinfo : EIATTR_KPARAM_INFO
	.align		4
.L_21:
        /*0078*/ 	.byte	0x04, 0x17
        /*007a*/ 	.short	(.L_23 - .L_22)
.L_22:
        /*007c*/ 	.word	0x00000000
        /*0080*/ 	.short	0x0000
        /*0082*/ 	.short	0x0000
        /*0084*/ 	.byte	0x00, 0xf0, 0x21, 0x00


	//----- nvinfo : EIATTR_SPARSE_MMA_MASK
	.align		4
.L_23:
        /*0088*/ 	.byte	0x03, 0x50
        /*008a*/ 	.short	0x0000


	//----- nvinfo : EIATTR_MAXREG_COUNT
	.align		4
        /*008c*/ 	.byte	0x03, 0x1b
        /*008e*/ 	.short	0x00ff


	//----- nvinfo : EIATTR_MERCURY_ISA_VERSION
	.align		4
        /*0090*/ 	.byte	0x03, 0x5f
        /*0092*/ 	.short	0x0101


	//----- nvinfo : EIATTR_VRC_CTA_INIT_COUNT
	.align		4
        /*0094*/ 	.byte	0x02, 0x4a
	.zero		1
	.zero		1


	//----- nvinfo : EIATTR_EXIT_INSTR_OFFSETS
	.align		4
        /*0098*/ 	.byte	0x04, 0x1c
        /*009a*/ 	.short	(.L_25 - .L_24)


	//   ....[0]....
.L_24:
        /*009c*/ 	.word	0x00000080


	//   ....[1]....
        /*00a0*/ 	.word	0x00000f50


	//----- nvinfo : EIATTR_CBANK_PARAM_SIZE
	.align		4
.L_25:
        /*00a4*/ 	.byte	0x03, 0x19
        /*00a6*/ 	.short	0x0040


	//----- nvinfo : EIATTR_PARAM_CBANK
	.align		4
        /*00a8*/ 	.byte	0x04, 0x0a
        /*00aa*/ 	.short	(.L_27 - .L_26)
	.align		4
.L_26:
        /*00ac*/ 	.word	index@(.nv.constant0.random_philox_bijection)
        /*00b0*/ 	.short	0x0380
        /*00b2*/ 	.short	0x0040


	//----- nvinfo : EIATTR_SW_WAR
	.align		4
.L_27:
        /*00b4*/ 	.byte	0x04, 0x36
        /*00b6*/ 	.short	(.L_29 - .L_28)
.L_28:
        /*00b8*/ 	.word	0x00000008
.L_29:


//--------------------- .nv.callgraph             --------------------------
	.section	.nv.callgraph,"",@"SHT_CUDA_CALLGRAPH"
	.align	4
	.sectionentsize	8
	.align		4
        /*0000*/ 	.word	0x00000000
	.align		4
        /*0004*/ 	.word	0xffffffff
	.align		4
        /*0008*/ 	.word	0x00000000
	.align		4
        /*000c*/ 	.word	0xfffffffe
	.align		4
        /*0010*/ 	.word	0x00000000
	.align		4
        /*0014*/ 	.word	0xfffffffd
	.align		4
        /*0018*/ 	.word	0x00000000
	.align		4
        /*001c*/ 	.word	0xfffffffc


//--------------------- .text.random_philox_bijection --------------------------
	.section	.text.random_philox_bijection,"ax",@progbits
	.align	128
        .global         random_philox_bijection
        .type           random_philox_bijection,@function
        .size           random_philox_bijection,(.L_x_6 - random_philox_bijection)
        .other          random_philox_bijection,@"STO_CUDA_ENTRY STV_DEFAULT"
random_philox_bijection:
.text.random_philox_bijection:
[----:B------:R-:W-:Y:S01]  /*0000*/  LDC R1, c[0x0][0x37c] ;  /* 0x0000df00ff017b82 */ /* 0x000fe20000000800 */
[----:B------:R-:W0:Y:S07]  /*0010*/  S2R R3, SR_TID.X ;  /* 0x0000000000037919 */ /* 0x000e2e0000002100 */
[----:B------:R-:W0:Y:S01]  /*0020*/  S2UR UR4, SR_CTAID.X ;  /* 0x00000000000479c3 */ /* 0x000e220000002500 */
[----:B------:R-:W1:Y:S07]  /*0030*/  LDCU.64 UR6, c[0x0][0x380] ;  /* 0x00007000ff0677ac */ /* 0x000e6e0008000a00 */
[----:B------:R-:W0:Y:S02]  /*0040*/  LDC R0, c[0x0][0x360] ;  /* 0x0000d800ff007b82 */ /* 0x000e240000000800 */
[----:B0-----:R-:W-:-:S05]  /*0050*/  IMAD R0, R0, UR4, R3 ;  /* 0x0000000400007c24 */ /* 0x001fca000f8e0203 */
[----:B-1----:R-:W-:-:S04]  /*0060*/  ISETP.GE.U32.AND P0, PT, R0, UR6, PT ;  /* 0x0000000600007c0c */ /* 0x002fc8000bf06070 */
[----:B------:R-:W-:-:S13]  /*0070*/  ISETP.GE.U32.AND.EX P0, PT, RZ, UR7, PT, P0 ;  /* 0x00000007ff007c0c */ /* 0x000fda000bf06100 */
[----:B------:R-:W-:Y:S05]  /*0080*/  @P0 EXIT ;  /* 0x000000000000094d */ /* 0x000fea0003800000 */
[----:B------:R-:W0:Y:S01]  /*0090*/  LDCU.64 UR6, c[0x0][0x388] ;  /* 0x00007100ff0677ac */ /* 0x000e220008000a00 */
[----:B------:R-:W1:Y:S01]  /*00a0*/  LDCU UR18, c[0x0][0x390] ;  /* 0x00007200ff1277ac */ /* 0x000e620008000800 */
[----:B------:R-:W2:Y:S01]  /*00b0*/  LDCU UR19, c[0x0][0x3a0] ;  /* 0x00007400ff1377ac */ /* 0x000ea20008000800 */
[----:B------:R-:W3:Y:S01]  /*00c0*/  LDCU.64 UR14, c[0x0][0x358] ;  /* 0x00006b00ff0e77ac */ /* 0x000ee20008000a00 */
[----:B0-----:R-:W-:-:S04]  /*00d0*/  UISETP.NE.U32.AND UP0, UPT, UR6, URZ, UPT ;  /* 0x000000ff0600728c */ /* 0x001fc8000bf05070 */
[----:B------:R-:W-:Y:S01]  /*00e0*/  UISETP.NE.AND.EX UP0, UPT, UR7, URZ, UPT, UP0 ;  /* 0x000000ff0700728c */ /* 0x000fe2000bf05300 */
[C---:B-1----:R-:W-:Y:S02]  /*00f0*/  SHF.R.U64 R5, R0.reuse, UR18, RZ ;  /* 0x0000001200057c19 */ /* 0x042fe400080012ff */
[----:B--2---:R-:W-:-:S06]  /*0100*/  LOP3.LUT R4, R0, UR19, RZ, 0xc0, !PT ;  /* 0x0000001300047c12 */ /* 0x004fcc000f8ec0ff */
[----:B---3--:R-:W-:Y:S05]  /*0110*/  BRA.U !UP0, `(.L_x_0) ;  /* 0x0000000d08707547 */ /* 0x008fea000b800000 */
[----:B------:R-:W0:Y:S01]  /*0120*/  LDCU UR20, c[0x0][0x398] ;  /* 0x00007300ff1477ac */ /* 0x000e220008000800 */
[----:B------:R-:W-:Y:S02]  /*0130*/  UISETP.GE.U32.AND UP1, UPT, UR6, 0x8, UPT ;  /* 0x000000080600788c */ /* 0x000fe4000bf26070 */
[----:B------:R-:W-:Y:S02]  /*0140*/  ULOP3.LUT UR10, UR6, 0x7, URZ, 0xc0, !UPT ;  /* 0x00000007060a7892 */ /* 0x000fe4000f8ec0ff */
[----:B------:R-:W-:Y:S02]  /*0150*/  UISETP.GE.U32.AND.EX UP1, UPT, UR7, URZ, UPT, UP1 ;  /* 0x000000ff0700728c */ /* 0x000fe4000bf26110 */
[----:B------:R-:W-:Y:S01]  /*0160*/  UISETP.NE.U32.AND UP0, UPT, UR10, URZ, UPT ;  /* 0x000000ff0a00728c */ /* 0x000fe2000bf05070 */
[----:B------:R-:W-:Y:S01]  /*0170*/  UMOV UR4, URZ ;  /* 0x000000ff00047c82 */ /* 0x000fe20008000000 */
[----:B------:R-:W-:Y:S02]  /*0180*/  UMOV UR5, URZ ;  /* 0x000000ff00057c82 */ /* 0x000fe40008000000 */
[----:B------:R-:W-:-:S02]  /*0190*/  UISETP.NE.AND.EX UP0, UPT, URZ, URZ, UPT, UP0 ;  /* 0x000000ffff00728c */ /* 0x000fc4000bf05300 */
[----:B0-----:R-:W-:Y:S01]  /*01a0*/  UIADD3 UR11, UPT, UPT, UR18, -UR20, URZ ;  /* 0x80000014120b7290 */ /* 0x001fe2000fffe0ff */
[----:B------:R-:W-:Y:S11]  /*01b0*/  BRA.U !UP1, `(.L_x_1) ;  /* 0x0000000509447547 */ /* 0x000ff6000b800000 */
[----:B------:R-:W0:Y:S01]  /*01c0*/  LDCU.64 UR8, c[0x0][0x3b0] ;  /* 0x00007600ff0877ac */ /* 0x000e220008000a00 */
[----:B------:R-:W1:Y:S01]  /*01d0*/  LDCU UR5, c[0x0][0x38c] ;  /* 0x00007180ff0577ac */ /* 0x000e620008000800 */
[----:B------:R-:W-:Y:S01]  /*01e0*/  ULOP3.LUT UR4, UR6, 0xfffffff8, URZ, 0xc0, !UPT ;  /* 0xfffffff806047892 */ /* 0x000fe2000f8ec0ff */
[----:B------:R-:W2:Y:S01]  /*01f0*/  LDCU UR12, c[0x0][0x3a8] ;  /* 0x00007500ff0c77ac */ /* 0x000ea20008000800 */
[----:B0-----:R-:W-:-:S04]  /*0200*/  UIADD3 UR7, UP1, UPT, UR8, 0x20, URZ ;  /* 0x0000002008077890 */ /* 0x001fc8000ff3e0ff */
[----:B------:R-:W-:Y:S02]  /*0210*/  UIADD3.X UR8, UPT, UPT, URZ, UR9, URZ, UP1, !UPT ;  /* 0x00000009ff087290 */ /* 0x000fe40008ffe4ff */
[----:B------:R-:W-:Y:S01]  /*0220*/  IMAD.U32 R2, RZ, RZ, UR7 ;  /* 0x00000007ff027e24 */ /* 0x000fe2000f8e00ff */
[----:B------:R-:W-:-:S03]  /*0230*/  UMOV UR7, UR4 ;  /* 0x0000000400077c82 */ /* 0x000fc60008000000 */
[----:B------:R-:W-:Y:S01]  /*0240*/  IMAD.U32 R3, RZ, RZ, UR8 ;  /* 0x00000008ff037e24 */ /* 0x000fe2000f8e00ff */
[----:B-12---:R-:W-:-:S06]  /*0250*/  UMOV UR8, UR5 ;  /* 0x0000000500087c82 */ /* 0x006fcc0008000000 */
.L_x_2:
[----:B------:R-:W2:Y:S04]  /*0260*/  LDG.E R15, desc[UR14][R2.64+-0x20] ;  /* 0xffffe00e020f7981 */ /* 0x000ea8000c1e1900 */
[----:B------:R-:W3:Y:S04]  /*0270*/  LDG.E R14, desc[UR14][R2.64+-0x18] ;  /* 0xffffe80e020e7981 */ /* 0x000ee8000c1e1900 */
[----:B------:R-:W4:Y:S04]  /*0280*/  LDG.E R11, desc[UR14][R2.64+-0x10] ;  /* 0xfffff00e020b7981 */ /* 0x000f28000c1e1900 */
[----:B------:R-:W5:Y:S04]  /*0290*/  LDG.E R10, desc[UR14][R2.64+-0x8] ;  /* 0xfffff80e020a7981 */ /* 0x000f68000c1e1900 */
[----:B------:R-:W5:Y:S04]  /*02a0*/  LDG.E R9, desc[UR14][R2.64] ;  /* 0x0000000e02097981 */ /* 0x000f68000c1e1900 */
[----:B------:R-:W5:Y:S04]  /*02b0*/  LDG.E R8, desc[UR14][R2.64+0x8] ;  /* 0x0000080e02087981 */ /* 0x000f68000c1e1900 */
[----:B------:R-:W5:Y:S04]  /*02c0*/  LDG.E R7, desc[UR14][R2.64+0x10] ;  /* 0x0000100e02077981 */ /* 0x000f68000c1e1900 */
[----:B------:R0:W5:Y:S01]  /*02d0*/  LDG.E R6, desc[UR14][R2.64+0x18] ;  /* 0x0000180e02067981 */ /* 0x000162000c1e1900 */
[----:B------:R-:W-:Y:S01]  /*02e0*/  IMAD.WIDE.U32 R12, R5, -0x4e31916d, RZ ;  /* 0xb1ce6e93050c7825 */ /* 0x000fe200078e00ff */
[----:B------:R-:W-:-:S03]  /*02f0*/  UIADD3 UR7, UP1, UPT, UR7, -0x8, URZ ;  /* 0xfffffff807077890 */ /* 0x000fc6000ff3e0ff */
[----:B------:R-:W-:Y:S01]  /*0300*/  IMAD R5, R5, -0x2d48bbf9, R13 ;  /* 0xd2b7440705057824 */ /* 0x000fe200078e020d */
[----:B------:R-:W-:Y:S02]  /*0310*/  UIADD3.X UR8, UPT, UPT, UR8, -0x1, URZ, UP1, !UPT ;  /* 0xffffffff08087890 */ /* 0x000fe40008ffe4ff */
[----:B------:R-:W-:Y:S01]  /*0320*/  UISETP.NE.U32.AND UP1, UPT, UR7, URZ, UPT ;  /* 0x000000ff0700728c */ /* 0x000fe2000bf25070 */
[----:B0-----:R-:W-:-:S03]  /*0330*/  IADD3 R2, P0, PT, R2, 0x40, RZ ;  /* 0x0000004002027810 */ /* 0x001fc60007f1e0ff */
[----:B------:R-:W-:Y:S02]  /*0340*/  UISETP.NE.AND.EX UP1, UPT, UR8, URZ, UPT, UP1 ;  /* 0x000000ff0800728c */ /* 0x000fe4000bf25310 */
[----:B------:R-:W-:Y:S01]  /*0350*/  IMAD.X R3, RZ, RZ, R3, P0 ;  /* 0x000000ffff037224 */ /* 0x000fe200000e0603 */
[--C-:B--2---:R-:W-:Y:S02]  /*0360*/  LOP3.LUT R15, R15, R5, R4.reuse, 0x96, !PT ;  /* 0x000000050f0f7212 */ /* 0x104fe400078e9604 */
[----:B------:R-:W-:Y:S02]  /*0370*/  SHF.L.U32 R5, R12, UR11, RZ ;  /* 0x0000000b0c057c19 */ /* 0x000fe400080006ff */
[----:B------:R-:W-:Y:S02]  /*0380*/  LOP3.LUT R15, R15, UR12, RZ, 0xc0, !PT ;  /* 0x0000000c0f0f7c12 */ /* 0x000fe4000f8ec0ff */
[----:B------:R-:W-:-:S03]  /*0390*/  SHF.R.U32.HI R4, RZ, UR20, R4 ;  /* 0x00000014ff047c19 */ /* 0x000fc60008011604 */
[----:B------:R-:W-:-:S04]  /*03a0*/  IMAD.WIDE.U32 R12, R15, -0x4e31916d, RZ ;  /* 0xb1ce6e930f0c7825 */ /* 0x000fc800078e00ff */
[----:B------:R-:W-:Y:S01]  /*03b0*/  IMAD R15, R15, -0x2d48bbf9, R13 ;  /* 0xd2b744070f0f7824 */ /* 0x000fe200078e020d */
[----:B------:R-:W-:Y:S02]  /*03c0*/  LOP3.LUT R13, R5, UR19, R4, 0xc8, !PT ;  /* 0x00000013050d7c12 */ /* 0x000fe4000f8ec804 */
[----:B------:R-:W-:Y:S02]  /*03d0*/  SHF.L.U32 R12, R12, UR11, RZ ;  /* 0x0000000b0c0c7c19 */ /* 0x000fe400080006ff */
[--C-:B---3--:R-:W-:Y:S02]  /*03e0*/  LOP3.LUT R14, R14, R15, R13.reuse, 0x96, !PT ;  /* 0x0000000f0e0e7212 */ /* 0x108fe400078e960d */
[----:B------:R-:W-:Y:S02]  /*03f0*/  SHF.R.U32.HI R13, RZ, UR20, R13 ;  /* 0x00000014ff0d7c19 */ /* 0x000fe4000801160d */
[----:B------:R-:W-:Y:S02]  /*0400*/  LOP3.LUT R15, R14, UR12, RZ, 0xc0, !PT ;  /* 0x0000000c0e0f7c12 */ /* 0x000fe4000f8ec0ff */
[----:B------:R-:W-:-:S03]  /*0410*/  LOP3.LUT R12, R12, UR19, R13, 0xc8, !PT ;  /* 0x000000130c0c7c12 */ /* 0x000fc6000f8ec80d */
[----:B------:R-:W-:-:S04]  /*0420*/  IMAD.WIDE.U32 R4, R15, -0x4e31916d, RZ ;  /* 0xb1ce6e930f047825 */ /* 0x000fc800078e00ff */
[----:B------:R-:W-:-:S05]  /*0430*/  IMAD R5, R15, -0x2d48bbf9, R5 ;  /* 0xd2b744070f057824 */ /* 0x000fca00078e0205 */
[--C-:B----4-:R-:W-:Y:S02]  /*0440*/  LOP3.LUT R11, R11, R5, R12.reuse, 0x96, !PT ;  /* 0x000000050b0b7212 */ /* 0x110fe400078e960c */
[----:B------:R-:W-:Y:S02]  /*0450*/  SHF.R.U32.HI R12, RZ, UR20, R12 ;  /* 0x00000014ff0c7c19 */ /* 0x000fe4000801160c */
[----:B------:R-:W-:Y:S02]  /*0460*/  LOP3.LUT R13, R11, UR12, RZ, 0xc0, !PT ;  /* 0x0000000c0b0d7c12 */ /* 0x000fe4000f8ec0ff */
[----:B------:R-:W-:-:S03]  /*0470*/  SHF.L.U32 R11, R4, UR11, RZ ;  /* 0x0000000b040b7c19 */ /* 0x000fc600080006ff */
[----:B------:R-:W-:Y:S01]  /*0480*/  IMAD.WIDE.U32 R4, R13, -0x4e31916d, RZ ;  /* 0xb1ce6e930d047825 */ /* 0x000fe200078e00ff */
[----:B------:R-:W-:-:S03]  /*0490*/  LOP3.LUT R11, R11, UR19, R12, 0xc8, !PT ;  /* 0x000000130b0b7c12 */ /* 0x000fc6000f8ec80c */
[----:B------:R-:W-:-:S05]  /*04a0*/  IMAD R5, R13, -0x2d48bbf9, R5 ;  /* 0xd2b744070d057824 */ /* 0x000fca00078e0205 */
[--C-:B-----5:R-:W-:Y:S02]  /*04b0*/  LOP3.LUT R10, R10, R5, R11.reuse, 0x96, !PT ;  /* 0x000000050a0a7212 */ /* 0x120fe400078e960b */
[----:B------:R-:W-:Y:S02]  /*04c0*/  SHF.R.U32.HI R11, RZ, UR20, R11 ;  /* 0x00000014ff0b7c19 */ /* 0x000fe4000801160b */
[----:B------:R-:W-:Y:S02]  /*04d0*/  LOP3.LUT R13, R10, UR12, RZ, 0xc0, !PT ;  /* 0x0000000c0a0d7c12 */ /* 0x000fe4000f8ec0ff */
[----:B------:R-:W-:-:S03]  /*04e0*/  SHF.L.U32 R10, R4, UR11, RZ ;  /* 0x0000000b040a7c19 */ /* 0x000fc600080006ff */
[----:B------:R-:W-:Y:S01]  /*04f0*/  IMAD.WIDE.U32 R4, R13, -0x4e31916d, RZ ;  /* 0xb1ce6e930d047825 */ /* 0x000fe200078e00ff */
[----:B------:R-:W-:-:S03]  /*0500*/  LOP3.LUT R10, R10, UR19, R11, 0xc8, !PT ;  /* 0x000000130a0a7c12 */ /* 0x000fc6000f8ec80b */
[----:B------:R-:W-:-:S05]  /*0510*/  IMAD R5, R13, -0x2d48bbf9, R5 ;  /* 0xd2b744070d057824 */ /* 0x000fca00078e0205 */
[--C-:B------:R-:W-:Y:S02]  /*0520*/  LOP3.LUT R9, R9, R5, R10.reuse, 0x96, !PT ;  /* 0x0000000509097212 */ /* 0x100fe400078e960a */
        /* <DEDUP_REMOVED lines=19> */
[----:B------:R-:W-:Y:S01]  /*0660*/  IMAD R5, R9, -0x2d48bbf9, R5 ;  /* 0xd2b7440709057824 */ /* 0x000fe200078e0205 */
[----:B------:R-:W-:-:S04]  /*0670*/  SHF.L.U32 R4, R4, UR11, RZ ;  /* 0x0000000b04047c19 */ /* 0x000fc800080006ff */
[--C-:B------:R-:W-:Y:S02]  /*0680*/  LOP3.LUT R6, R6, R5, R7.reuse, 0x96, !PT ;  /* 0x0000000506067212 */ /* 0x100fe400078e9607 */
[----:B------:R-:W-:Y:S02]  /*0690*/  SHF.R.U32.HI R7, RZ, UR20, R7 ;  /* 0x00000014ff077c19 */ /* 0x000fe40008011607 */
[----:B------:R-:W-:Y:S02]  /*06a0*/  LOP3.LUT R5, R6, UR12, RZ, 0xc0, !PT ;  /* 0x0000000c06057c12 */ /* 0x000fe4000f8ec0ff */
[----:B------:R-:W-:Y:S01]  /*06b0*/  LOP3.LUT R4, R4, UR19, R7, 0xc8, !PT ;  /* 0x0000001304047c12 */ /* 0x000fe2000f8ec807 */
[----:B------:R-:W-:Y:S06]  /*06c0*/  BRA.U UP1, `(.L_x_2) ;  /* 0xfffffff901e47547 */ /* 0x000fec000b83ffff */
.L_x_1:
[----:B------:R-:W-:Y:S05]  /*06d0*/  BRA.U !UP0, `(.L_x_0) ;  /* 0x0000000908007547 */ /* 0x000fea000b800000 */
[----:B------:R-:W-:Y:S02]  /*06e0*/  UISETP.GE.U32.AND UP1, UPT, UR10, 0x4, UPT ;  /* 0x000000040a00788c */ /* 0x000fe4000bf26070 */
[----:B------:R-:W-:Y:S02]  /*06f0*/  ULOP3.LUT UR17, UR6, 0x3, URZ, 0xc0, !UPT ;  /* 0x0000000306117892 */ /* 0x000fe4000f8ec0ff */
[----:B------:R-:W-:Y:S02]  /*0700*/  UISETP.GE.U32.AND.EX UP1, UPT, URZ, URZ, UPT, UP1 ;  /* 0x000000ffff00728c */ /* 0x000fe4000bf26110 */
[----:B------:R-:W-:-:S04]  /*0710*/  UISETP.NE.U32.AND UP0, UPT, UR17, URZ, UPT ;  /* 0x000000ff1100728c */ /* 0x000fc8000bf05070 */
[----:B------:R-:W-:-:S03]  /*0720*/  UISETP.NE.AND.EX UP0, UPT, URZ, URZ, UPT, UP0 ;  /* 0x000000ffff00728c */ /* 0x000fc6000bf05300 */
[----:B------:R-:W-:Y:S08]  /*0730*/  BRA.U !UP1, `(.L_x_3) ;  /* 0x0000000509087547 */ /* 0x000ff0000b800000 */
[----:B------:R-:W0:Y:S01]  /*0740*/  LDCU.64 UR12, c[0x0][0x3b0] ;  /* 0x00007600ff0c77ac */ /* 0x000e220008000a00 */
[----:B------:R-:W-:Y:S02]  /*0750*/  USHF.L.U32 UR9, UR4, 0x3, URZ ;  /* 0x0000000304097899 */ /* 0x000fe400080006ff */
[----:B------:R-:W-:Y:S02]  /*0760*/  USHF.L.U64.HI UR10, UR4, 0x3, UR5 ;  /* 0x00000003040a7899 */ /* 0x000fe40008010205 */
[----:B------:R-:W-:-:S04]  /*0770*/  UIADD3 UR5, UP2, UPT, UR9, 0x8, URZ ;  /* 0x0000000809057890 */ /* 0x000fc8000ff5e0ff */
[----:B------:R-:W-:Y:S02]  /*0780*/  UIADD3.X UR8, UPT, UPT, URZ, UR10, URZ, UP2, !UPT ;  /* 0x0000000aff087290 */ /* 0x000fe400097fe4ff */
[----:B------:R-:W-:Y:S02]  /*0790*/  ULOP3.LUT UR5, UR5, 0xfffffff8, URZ, 0xc0, !UPT ;  /* 0xfffffff805057892 */ /* 0x000fe4000f8ec0ff */
[----:B------:R-:W-:Y:S02]  /*07a0*/  ULOP3.LUT UR8, UR8, 0x7, URZ, 0xc0, !UPT ;  /* 0x0000000708087892 */ /* 0x000fe4000f8ec0ff */
[----:B0-----:R-:W-:-:S04]  /*07b0*/  UIADD3 UR7, UP1, UPT, UR9, UR12, URZ ;  /* 0x0000000c09077290 */ /* 0x001fc8000ff3e0ff */
[----:B------:R-:W-:Y:S02]  /*07c0*/  UIADD3.X UR16, UPT, UPT, UR10, UR13, URZ, UP1, !UPT ;  /* 0x0000000d0a107290 */ /* 0x000fe40008ffe4ff */
[----:B------:R-:W-:-:S04]  /*07d0*/  IMAD.U32 R2, RZ, RZ, UR7 ;  /* 0x00000007ff027e24 */ /* 0x000fc8000f8e00ff */
[----:B------:R-:W-:Y:S01]  /*07e0*/  IMAD.U32 R3, RZ, RZ, UR16 ;  /* 0x00000010ff037e24 */ /* 0x000fe2000f8e00ff */
[----:B------:R-:W-:-:S04]  /*07f0*/  UIADD3 UR5, UP1, UPT, UR5, UR12, URZ ;  /* 0x0000000c05057290 */ /* 0x000fc8000ff3e0ff */
[----:B------:R0:W2:Y:S01]  /*0800*/  LDG.E R11, desc[UR14][R2.64] ;  /* 0x0000000e020b7981 */ /* 0x0000a2000c1e1900 */
[----:B------:R-:W-:Y:S01]  /*0810*/  UIADD3.X UR8, UPT, UPT, UR8, UR13, URZ, UP1, !UPT ;  /* 0x0000000d08087290 */ /* 0x000fe20008ffe4ff */
[----:B------:R-:W-:Y:S01]  /*0820*/  IMAD.U32 R6, RZ, RZ, UR5 ;  /* 0x00000005ff067e24 */ /* 0x000fe2000f8e00ff */
[----:B------:R-:W-:-:S04]  /*0830*/  UIADD3 UR7, UP1, UPT, UR9, 0x10, URZ ;  /* 0x0000001009077890 */ /* 0x000fc8000ff3e0ff */
[----:B------:R-:W-:Y:S01]  /*0840*/  IMAD.U32 R7, RZ, RZ, UR8 ;  /* 0x00000008ff077e24 */ /* 0x000fe2000f8e00ff */
[----:B------:R-:W-:Y:S02]  /*0850*/  UIADD3.X UR8, UPT, UPT, URZ, UR10, URZ, UP1, !UPT ;  /* 0x0000000aff087290 */ /* 0x000fe40008ffe4ff */
[----:B------:R-:W-:Y:S02]  /*0860*/  ULOP3.LUT UR7, UR7, 0xfffffff8, URZ, 0xc0, !UPT ;  /* 0xfffffff807077892 */ /* 0x000fe4000f8ec0ff */
[----:B------:R1:W3:Y:S01]  /*0870*/  LDG.E R10, desc[UR14][R6.64] ;  /* 0x0000000e060a7981 */ /* 0x0002e2000c1e1900 */
[----:B------:R-:W-:Y:S02]  /*0880*/  ULOP3.LUT UR8, UR8, 0x7, URZ, 0xc0, !UPT ;  /* 0x0000000708087892 */ /* 0x000fe4000f8ec0ff */
[----:B------:R-:W-:-:S04]  /*0890*/  UIADD3 UR7, UP1, UPT, UR7, UR12, URZ ;  /* 0x0000000c07077290 */ /* 0x000fc8000ff3e0ff */
[----:B------:R-:W-:Y:S02]  /*08a0*/  UIADD3.X UR8, UPT, UPT, UR8, UR13, URZ, UP1, !UPT ;  /* 0x0000000d08087290 */ /* 0x000fe40008ffe4ff */
[----:B------:R-:W-:Y:S01]  /*08b0*/  UIADD3 UR5, UP1, UPT, UR9, 0x18, URZ ;  /* 0x0000001809057890 */ /* 0x000fe2000ff3e0ff */
[----:B------:R-:W-:-:S03]  /*08c0*/  IMAD.U32 R8, RZ, RZ, UR7 ;  /* 0x00000007ff087e24 */ /* 0x000fc6000f8e00ff */
[----:B------:R-:W-:Y:S01]  /*08d0*/  IMAD.U32 R9, RZ, RZ, UR8 ;  /* 0x00000008ff097e24 */ /* 0x000fe2000f8e00ff */
[----:B------:R-:W-:Y:S02]  /*08e0*/  UIADD3.X UR7, UPT, UPT, URZ, UR10, URZ, UP1, !UPT ;  /* 0x0000000aff077290 */ /* 0x000fe40008ffe4ff */
[----:B------:R-:W-:-:S03]  /*08f0*/  ULOP3.LUT UR5, UR5, 0xfffffff8, URZ, 0xc0, !UPT ;  /* 0xfffffff805057892 */ /* 0x000fc6000f8ec0ff */
[----:B------:R4:W5:Y:S01]  /*0900*/  LDG.E R9, desc[UR14][R8.64] ;  /* 0x0000000e08097981 */ /* 0x000962000c1e1900 */
[----:B------:R-:W-:Y:S02]  /*0910*/  ULOP3.LUT UR7, UR7, 0x7, URZ, 0xc0, !UPT ;  /* 0x0000000707077892 */ /* 0x000fe4000f8ec0ff */
[----:B------:R-:W-:-:S04]  /*0920*/  UIADD3 UR5, UP1, UPT, UR5, UR12, URZ ;  /* 0x0000000c05057290 */ /* 0x000fc8000ff3e0ff */
[----:B------:R-:W-:Y:S02]  /*0930*/  UIADD3.X UR7, UPT, UPT, UR7, UR13, URZ, UP1, !UPT ;  /* 0x0000000d07077290 */ /* 0x000fe40008ffe4ff */
[----:B0-----:R-:W-:-:S04]  /*0940*/  IMAD.U32 R2, RZ, RZ, UR5 ;  /* 0x00000005ff027e24 */ /* 0x001fc8000f8e00ff */
[----:B------:R-:W-:Y:S01]  /*0950*/  IMAD.U32 R3, RZ, RZ, UR7 ;  /* 0x00000007ff037e24 */ /* 0x000fe2000f8e00ff */
[----:B------:R-:W0:Y:S04]  /*0960*/  LDCU UR5, c[0x0][0x3a8] ;  /* 0x00007500ff0577ac */ /* 0x000e280008000800 */
[----:B------:R3:W5:Y:S01]  /*0970*/  LDG.E R2, desc[UR14][R2.64] ;  /* 0x0000000e02027981 */ /* 0x000762000c1e1900 */
[----:B-1----:R-:W-:Y:S01]  /*0980*/  IMAD.WIDE.U32 R6, R5, -0x4e31916d, RZ ;  /* 0xb1ce6e9305067825 */ /* 0x002fe200078e00ff */
[----:B------:R-:W-:-:S03]  /*0990*/  UIADD3 UR4, UPT, UPT, UR4, 0x4, URZ ;  /* 0x0000000404047890 */ /* 0x000fc6000fffe0ff */
[----:B------:R-:W-:-:S05]  /*09a0*/  IMAD R5, R5, -0x2d48bbf9, R7 ;  /* 0xd2b7440705057824 */ /* 0x000fca00078e0207 */
[--C-:B--2---:R-:W-:Y:S02]  /*09b0*/  LOP3.LUT R11, R11, R5, R4.reuse, 0x96, !PT ;  /* 0x000000050b0b7212 */ /* 0x104fe400078e9604 */
[----:B------:R-:W-:Y:S02]  /*09c0*/  SHF.L.U32 R5, R6, UR11, RZ ;  /* 0x0000000b06057c19 */ /* 0x000fe400080006ff */
[----:B0-----:R-:W-:Y:S02]  /*09d0*/  LOP3.LUT R11, R11, UR5, RZ, 0xc0, !PT ;  /* 0x000000050b0b7c12 */ /* 0x001fe4000f8ec0ff */
[----:B------:R-:W-:-:S03]  /*09e0*/  SHF.R.U32.HI R4, RZ, UR20, R4 ;  /* 0x00000014ff047c19 */ /* 0x000fc60008011604 */
[----:B------:R-:W-:-:S04]  /*09f0*/  IMAD.WIDE.U32 R6, R11, -0x4e31916d, RZ ;  /* 0xb1ce6e930b067825 */ /* 0x000fc800078e00ff */
[----:B----4-:R-:W-:Y:S01]  /*0a00*/  IMAD R8, R11, -0x2d48bbf9, R7 ;  /* 0xd2b744070b087824 */ /* 0x010fe200078e0207 */
        /* <DEDUP_REMOVED lines=8> */
[--C-:B-----5:R-:W-:Y:S02]  /*0a90*/  LOP3.LUT R7, R9, R3, R6.reuse, 0x96, !PT ;  /* 0x0000000309077212 */ /* 0x120fe400078e9606 */
[----:B------:R-:W-:Y:S02]  /*0aa0*/  SHF.L.U32 R3, R4, UR11, RZ ;  /* 0x0000000b04037c19 */ /* 0x000fe400080006ff */
[----:B------:R-:W-:Y:S02]  /*0ab0*/  LOP3.LUT R7, R7, UR5, RZ, 0xc0, !PT ;  /* 0x0000000507077c12 */ /* 0x000fe4000f8ec0ff */
[----:B------:R-:W-:-:S03]  /*0ac0*/  SHF.R.U32.HI R6, RZ, UR20, R6 ;  /* 0x00000014ff067c19 */ /* 0x000fc60008011606 */
[----:B------:R-:W-:Y:S01]  /*0ad0*/  IMAD.WIDE.U32 R4, R7, -0x4e31916d, RZ ;  /* 0xb1ce6e9307047825 */ /* 0x000fe200078e00ff */
[----:B------:R-:W-:-:S03]  /*0ae0*/  LOP3.LUT R3, R3, UR19, R6, 0xc8, !PT ;  /* 0x0000001303037c12 */ /* 0x000fc6000f8ec806 */
[----:B------:R-:W-:Y:S01]  /*0af0*/  IMAD R6, R7, -0x2d48bbf9, R5 ;  /* 0xd2b7440707067824 */ /* 0x000fe200078e0205 */
[----:B------:R-:W-:Y:S02]  /*0b00*/  SHF.L.U32 R4, R4, UR11, RZ ;  /* 0x0000000b04047c19 */ /* 0x000fe400080006ff */
[--C-:B------:R-:W-:Y:S02]  /*0b10*/  SHF.R.U32.HI R5, RZ, UR20, R3.reuse ;  /* 0x00000014ff057c19 */ /* 0x100fe40008011603 */
[----:B------:R-:W-:Y:S02]  /*0b20*/  LOP3.LUT R2, R2, R6, R3, 0x96, !PT ;  /* 0x0000000602027212 */ /* 0x000fe400078e9603 */
[----:B------:R-:W-:Y:S02]  /*0b30*/  LOP3.LUT R4, R4, UR19, R5, 0xc8, !PT ;  /* 0x0000001304047c12 */ /* 0x000fe4000f8ec805 */
[----:B------:R-:W-:Y:S01]  /*0b40*/  LOP3.LUT R5, R2, UR5, RZ, 0xc0, !PT ;  /* 0x0000000502057c12 */ /* 0x000fe2000f8ec0ff */
[----:B------:R-:W-:-:S06]  /*0b50*/  UMOV UR5, URZ ;  /* 0x000000ff00057c82 */ /* 0x000fcc0008000000 */
.L_x_3:
[----:B------:R-:W-:Y:S05]  /*0b60*/  BRA.U !UP0, `(.L_x_0) ;  /* 0x0000000108dc7547 */ /* 0x000fea000b800000 */
[----:B------:R-:W-:Y:S02]  /*0b70*/  UISETP.NE.U32.AND UP1, UPT, UR17, 0x1, UPT ;  /* 0x000000011100788c */ /* 0x000fe4000bf25070 */
[----:B------:R-:W-:Y:S02]  /*0b80*/  ULOP3.LUT UR6, UR6, 0x1, URZ, 0xc0, !UPT ;  /* 0x0000000106067892 */ /* 0x000fe4000f8ec0ff */
[----:B------:R-:W-:Y:S02]  /*0b90*/  UISETP.NE.AND.EX UP1, UPT, URZ, URZ, UPT, UP1 ;  /* 0x000000ffff00728c */ /* 0x000fe4000bf25310 */
[----:B------:R-:W-:-:S04]  /*0ba0*/  UISETP.NE.U32.AND UP0, UPT, UR6, 0x1, UPT ;  /* 0x000000010600788c */ /* 0x000fc8000bf05070 */
[----:B------:R-:W-:-:S03]  /*0bb0*/  UISETP.NE.U32.AND.EX UP0, UPT, URZ, URZ, UPT, UP0 ;  /* 0x000000ffff00728c */ /* 0x000fc6000bf05100 */
[----:B------:R-:W-:Y:S08]  /*0bc0*/  BRA.U !UP1, `(.L_x_4) ;  /* 0x0000000109887547 */ /* 0x000ff0000b800000 */
[----:B------:R-:W0:Y:S01]  /*0bd0*/  LDCU.64 UR8, c[0x0][0x3b0] ;  /* 0x00007600ff0877ac */ /* 0x000e220008000a00 */
[----:B------:R-:W-:Y:S02]  /*0be0*/  USHF.L.U32 UR6, UR4, 0x3, URZ ;  /* 0x0000000304067899 */ /* 0x000fe400080006ff */
[----:B------:R-:W-:Y:S02]  /*0bf0*/  USHF.L.U64.HI UR5, UR4, 0x3, UR5 ;  /* 0x0000000304057899 */ /* 0x000fe40008010205 */
[----:B0-----:R-:W-:Y:S02]  /*0c00*/  UIADD3 UR7, UP1, UPT, UR6, UR8, URZ ;  /* 0x0000000806077290 */ /* 0x001fe4000ff3e0ff */
[----:B------:R-:W-:Y:S02]  /*0c10*/  UIADD3 UR6, UP2, UPT, UR6, 0x8, URZ ;  /* 0x0000000806067890 */ /* 0x000fe4000ff5e0ff */
[----:B------:R-:W-:Y:S02]  /*0c20*/  UIADD3.X UR10, UPT, UPT, UR5, UR9, URZ, UP1, !UPT ;  /* 0x00000009050a7290 */ /* 0x000fe40008ffe4ff */
[----:B------:R-:W-:Y:S01]  /*0c30*/  IMAD.U32 R6, RZ, RZ, UR7 ;  /* 0x00000007ff067e24 */ /* 0x000fe2000f8e00ff */
[----:B------:R-:W-:-:S02]  /*0c40*/  UIADD3.X UR5, UPT, UPT, URZ, UR5, URZ, UP2, !UPT ;  /* 0x00000005ff057290 */ /* 0x000fc400097fe4ff */
[----:B------:R-:W-:Y:S01]  /*0c50*/  ULOP3.LUT UR6, UR6, 0xfffffff8, URZ, 0xc0, !UPT ;  /* 0xfffffff806067892 */ /* 0x000fe2000f8ec0ff */
[----:B------:R-:W-:Y:S01]  /*0c60*/  IMAD.U32 R7, RZ, RZ, UR10 ;  /* 0x0000000aff077e24 */ /* 0x000fe2000f8e00ff */
[----:B------:R-:W-:-:S04]  /*0c70*/  ULOP3.LUT UR5, UR5, 0x7, URZ, 0xc0, !UPT ;  /* 0x0000000705057892 */ /* 0x000fc8000f8ec0ff */
[----:B------:R-:W2:Y:S01]  /*0c80*/  LDG.E R6, desc[UR14][R6.64] ;  /* 0x0000000e06067981 */ /* 0x000ea2000c1e1900 */
[----:B------:R-:W-:-:S04]  /*0c90*/  UIADD3 UR6, UP1, UPT, UR6, UR8, URZ ;  /* 0x0000000806067290 */ /* 0x000fc8000ff3e0ff */
[----:B------:R-:W-:Y:S02]  /*0ca0*/  UIADD3.X UR5, UPT, UPT, UR5, UR9, URZ, UP1, !UPT ;  /* 0x0000000905057290 */ /* 0x000fe40008ffe4ff */
[----:B------:R-:W-:-:S04]  /*0cb0*/  IMAD.U32 R8, RZ, RZ, UR6 ;  /* 0x00000006ff087e24 */ /* 0x000fc8000f8e00ff */
[----:B------:R-:W-:-:S05]  /*0cc0*/  IMAD.U32 R9, RZ, RZ, UR5 ;  /* 0x00000005ff097e24 */ /* 0x000fca000f8e00ff */
[----:B------:R-:W3:Y:S01]  /*0cd0*/  LDG.E R8, desc[UR14][R8.64] ;  /* 0x0000000e08087981 */ /* 0x000ee2000c1e1900 */
[----:B------:R-:W0:Y:S01]  /*0ce0*/  LDCU UR5, c[0x0][0x3a8] ;  /* 0x00007500ff0577ac */ /* 0x000e220008000800 */
[----:B------:R-:W-:Y:S01]  /*0cf0*/  IMAD.WIDE.U32 R2, R5, -0x4e31916d, RZ ;  /* 0xb1ce6e9305027825 */ /* 0x000fe200078e00ff */
[----:B------:R-:W-:-:S03]  /*0d00*/  UIADD3 UR4, UPT, UPT, UR4, 0x2, URZ ;  /* 0x0000000204047890 */ /* 0x000fc6000fffe0ff */
[----:B------:R-:W-:-:S05]  /*0d10*/  IMAD R5, R5, -0x2d48bbf9, R3 ;  /* 0xd2b7440705057824 */ /* 0x000fca00078e0203 */
[--C-:B--2---:R-:W-:Y:S02]  /*0d20*/  LOP3.LUT R5, R6, R5, R4.reuse, 0x96, !PT ;  /* 0x0000000506057212 */ /* 0x104fe400078e9604 */
[----:B------:R-:W-:Y:S02]  /*0d30*/  SHF.R.U32.HI R4, RZ, UR20, R4 ;  /* 0x00000014ff047c19 */ /* 0x000fe40008011604 */
[----:B0-----:R-:W-:Y:S02]  /*0d40*/  LOP3.LUT R11, R5, UR5, RZ, 0xc0, !PT ;  /* 0x00000005050b7c12 */ /* 0x001fe4000f8ec0ff */
[----:B------:R-:W-:-:S03]  /*0d50*/  SHF.L.U32 R5, R2, UR11, RZ ;  /* 0x0000000b02057c19 */ /* 0x000fc600080006ff */
[----:B------:R-:W-:Y:S01]  /*0d60*/  IMAD.WIDE.U32 R2, R11, -0x4e31916d, RZ ;  /* 0xb1ce6e930b027825 */ /* 0x000fe200078e00ff */
[----:B------:R-:W-:-:S03]  /*0d70*/  LOP3.LUT R4, R5, UR19, R4, 0xc8, !PT ;  /* 0x0000001305047c12 */ /* 0x000fc6000f8ec804 */
[----:B------:R-:W-:Y:S01]  /*0d80*/  IMAD R11, R11, -0x2d48bbf9, R3 ;  /* 0xd2b744070b0b7824 */ /* 0x000fe200078e0203 */
[----:B------:R-:W-:Y:S02]  /*0d90*/  SHF.L.U32 R2, R2, UR11, RZ ;  /* 0x0000000b02027c19 */ /* 0x000fe400080006ff */
[--C-:B------:R-:W-:Y:S02]  /*0da0*/  SHF.R.U32.HI R3, RZ, UR20, R4.reuse ;  /* 0x00000014ff037c19 */ /* 0x100fe40008011604 */
[----:B---3--:R-:W-:Y:S02]  /*0db0*/  LOP3.LUT R8, R8, R11, R4, 0x96, !PT ;  /* 0x0000000b08087212 */ /* 0x008fe400078e9604 */
[----:B------:R-:W-:Y:S02]  /*0dc0*/  LOP3.LUT R4, R2, UR19, R3, 0xc8, !PT ;  /* 0x0000001302047c12 */ /* 0x000fe4000f8ec803 */
[----:B------:R-:W-:Y:S01]  /*0dd0*/  LOP3.LUT R5, R8, UR5, RZ, 0xc0, !PT ;  /* 0x0000000508057c12 */ /* 0x000fe2000f8ec0ff */
[----:B------:R-:W-:-:S06]  /*0de0*/  UMOV UR5, URZ ;  /* 0x000000ff00057c82 */ /* 0x000fcc0008000000 */
.L_x_4:
[----:B------:R-:W-:Y:S05]  /*0df0*/  BRA.U UP0, `(.L_x_0) ;  /* 0x0000000100387547 */ /* 0x000fea000b800000 */
[----:B------:R-:W0:Y:S02]  /*0e00*/  LDCU.64 UR6, c[0x0][0x3b0] ;  /* 0x00007600ff0677ac */ /* 0x000e240008000a00 */
[----:B0-----:R-:W-:-:S04]  /*0e10*/  ULEA UR6, UP0, UR4, UR6, 0x3 ;  /* 0x0000000604067291 */ /* 0x001fc8000f8018ff */
[----:B------:R-:W-:Y:S02]  /*0e20*/  ULEA.HI.X UR4, UR4, UR7, UR5, 0x3, UP0 ;  /* 0x0000000704047291 */ /* 0x000fe400080f1c05 */
[----:B------:R-:W-:-:S04]  /*0e30*/  IMAD.U32 R2, RZ, RZ, UR6 ;  /* 0x00000006ff027e24 */ /* 0x000fc8000f8e00ff */
[----:B------:R-:W-:-:S05]  /*0e40*/  IMAD.U32 R3, RZ, RZ, UR4 ;  /* 0x00000004ff037e24 */ /* 0x000fca000f8e00ff */
[----:B------:R-:W0:Y:S01]  /*0e50*/  LDCU UR4, c[0x0][0x3a8] ;  /* 0x00007500ff0477ac */ /* 0x000e220008000800 */
[----:B------:R-:W2:Y:S01]  /*0e60*/  LDG.E R3, desc[UR14][R2.64] ;  /* 0x0000000e02037981 */ /* 0x000ea2000c1e1900 */
[----:B------:R-:W-:-:S04]  /*0e70*/  IMAD.WIDE.U32 R6, R5, -0x4e31916d, RZ ;  /* 0xb1ce6e9305067825 */ /* 0x000fc800078e00ff */
[----:B------:R-:W-:Y:S01]  /*0e80*/  IMAD R5, R5, -0x2d48bbf9, R7 ;  /* 0xd2b7440705057824 */ /* 0x000fe200078e0207 */
[----:B------:R-:W-:Y:S02]  /*0e90*/  SHF.L.U32 R6, R6, UR11, RZ ;  /* 0x0000000b06067c19 */ /* 0x000fe400080006ff */
[--C-:B------:R-:W-:Y:S02]  /*0ea0*/  SHF.R.U32.HI R7, RZ, UR20, R4.reuse ;  /* 0x00000014ff077c19 */ /* 0x100fe40008011604 */
[----:B--2---:R-:W-:Y:S02]  /*0eb0*/  LOP3.LUT R5, R3, R5, R4, 0x96, !PT ;  /* 0x0000000503057212 */ /* 0x004fe400078e9604 */
[----:B------:R-:W-:Y:S02]  /*0ec0*/  LOP3.LUT R4, R6, UR19, R7, 0xc8, !PT ;  /* 0x0000001306047c12 */ /* 0x000fe4000f8ec807 */
[----:B0-----:R-:W-:-:S07]  /*0ed0*/  LOP3.LUT R5, R5, UR4, RZ, 0xc0, !PT ;  /* 0x0000000405057c12 */ /* 0x001fce000f8ec0ff */
.L_x_0:
[----:B------:R-:W0:Y:S01]  /*0ee0*/  LDCU.64 UR4, c[0x0][0x3b8] ;  /* 0x00007700ff0477ac */ /* 0x000e220008000a00 */
[C---:B------:R-:W-:Y:S02]  /*0ef0*/  SHF.L.U32 R7, R5.reuse, UR18, RZ ;  /* 0x0000001205077c19 */ /* 0x040fe400080006ff */
[----:B------:R-:W-:Y:S02]  /*0f00*/  SHF.L.U64.HI R3, R5, UR18, RZ ;  /* 0x0000001205037c19 */ /* 0x000fe400080102ff */
[----:B------:R-:W-:Y:S02]  /*0f10*/  LOP3.LUT R2, R7, R4, RZ, 0xfc, !PT ;  /* 0x0000000407027212 */ /* 0x000fe400078efcff */
[----:B0-----:R-:W-:-:S04]  /*0f20*/  LEA R6, P0, R0, UR4, 0x3 ;  /* 0x0000000400067c11 */ /* 0x001fc8000f8018ff */
[----:B------:R-:W-:-:S05]  /*0f30*/  LEA.HI.X R7, R0, UR5, RZ, 0x3, P0 ;  /* 0x0000000500077c11 */ /* 0x000fca00080f1cff */
[----:B------:R-:W-:Y:S01]  /*0f40*/  STG.E.64 desc[UR14][R6.64], R2 ;  /* 0x0000000206007986 */ /* 0x000fe2000c101b0e */
[----:B------:R-:W-:Y:S05]  /*0f50*/  EXIT ;  /* 0x000000000000794d */ /* 0x000fea0003800000 */
.L_x_5:
[----:B------:R-:W-:-:S00]  /*0f60*/  BRA `(.L_x_5) ;  /* 0xfffffffc00fc7947 */ /* 0x000fc0000383ffff */
[----:B------:R-:W-:-:S00]  /*0f70*/  NOP ;  /* 0x0000000000007918 */ /* 0x000fc00000000000 */
        /* <DEDUP_REMOVED lines=8> */
.L_x_6:


//--------------------- .nv.shared.reserved.0     --------------------------
	.section	.nv.shared.reserved.0,"aw",@nobits
	.weak		__nv_reservedSMEM_offset_0_alias
	.size		__nv_reservedSMEM_offset_0_alias, 0, 64
	.other		__nv_reservedSMEM_offset_0_alias,@"STO_CUDA_RESERVED_SHARED STV_DEFAULT"
__nv_reservedSMEM_offset_0_alias:
	.zero		0
	.zero		64


//--------------------- .nv.constant0.random_philox_bijection --------------------------
	.section	.nv.constant0.random_philox_bijection,"a",@progbits
	.sectionflags	@""
	.align	4
.nv.constant0.random_philox_bijection:
	.zero		960


//--------------------- SYMBOLS --------------------------

	.type		.nv.reservedSmem.offset0,@object
	.size		.nv.reservedSmem.offset0,0x4
